//
// Generated by NVIDIA NVVM Compiler
//
// Compiler Build ID: CL-36424714
// Cuda compilation tools, release 13.0, V13.0.88
// Based on NVVM 20.0.0
//

.version 9.0
.target sm_100
.address_size 64

	// .globl	_Z11prob_idx_3dP5Index

.visible .entry _Z11prob_idx_3dP5Index(
	.param .u64 .ptr .align 1 _Z11prob_idx_3dP5Index_param_0
)
{
	.reg .b32 	%r<17>;
	.reg .b64 	%rd<5>;

	ld.param.u64 	%rd1, [_Z11prob_idx_3dP5Index_param_0];
	cvta.to.global.u64 	%rd2, %rd1;
	mov.u32 	%r1, %ctaid.z;
	mov.u32 	%r2, %nctaid.y;
	mov.u32 	%r3, %ctaid.y;
	mad.lo.s32 	%r4, %r1, %r2, %r3;
	mov.u32 	%r5, %nctaid.x;
	mov.u32 	%r6, %ctaid.x;
	mad.lo.s32 	%r7, %r4, %r5, %r6;
	mov.u32 	%r8, %tid.z;
	mov.u32 	%r9, %ntid.y;
	mov.u32 	%r10, %tid.y;
	mov.u32 	%r11, %ntid.x;
	mov.u32 	%r12, %tid.x;
	mov.u32 	%r13, %ntid.z;
	mad.lo.s32 	%r14, %r7, %r13, %r8;
	mad.lo.s32 	%r15, %r14, %r9, %r10;
	mad.lo.s32 	%r16, %r15, %r11, %r12;
	mul.wide.s32 	%rd3, %r16, 24;
	add.s64 	%rd4, %rd2, %rd3;
	st.global.u32 	[%rd4], %r6;
	st.global.u32 	[%rd4+4], %r3;
	st.global.u32 	[%rd4+8], %r1;
	st.global.u32 	[%rd4+12], %r12;
	st.global.u32 	[%rd4+16], %r10;
	st.global.u32 	[%rd4+20], %r8;
	ret;

}


// ===== COMPILED SASS (sm_100) =====

	.target	sm_100

	.elftype	@"ET_EXEC"


//--------------------- .note.nv.tkinfo           --------------------------
	.section	.note.nv.tkinfo,"",@"SHT_NOTE"
	.sectionflags	@"SHF_NOTE_NV_TKINFO"
	.tkinfo
        /*0018*/ 	.word	0x00000002
        /*0030*/ 	.string	""
        /*0030*/ 	.string	"ptxas"
        /*0030*/ 	.string	"Cuda compilation tools, release 13.0, V13.0.88"
        /*0030*/ 	.string	"Build cuda_13.0.r13.0/compiler.36424714_0"
        /*0030*/ 	.string	"-arch sm_100 -m 64 "



//--------------------- .note.nv.cuinfo           --------------------------
	.section	.note.nv.cuinfo,"",@"SHT_NOTE"
	.sectionflags	@"SHF_NOTE_NV_CUINFO"
        /*0018*/ 	.short	0x0002
        /*001a*/ 	.short	0x0064
        /*001c*/ 	.short	0x0082
	.zero		2


//--------------------- .nv.info                  --------------------------
	.section	.nv.info,"",@"SHT_CUDA_INFO"
	.align	4


	//----- nvinfo : EIATTR_REGCOUNT
	.align		4
        /*0000*/ 	.byte	0x04, 0x2f
        /*0002*/ 	.short	(.L_1 - .L_0)
	.align		4
.L_0:
        /*0004*/ 	.word	index@(_Z11prob_idx_3dP5Index)
        /*0008*/ 	.word	0x00000012


	//----- nvinfo : EIATTR_FRAME_SIZE
	.align		4
.L_1:
        /*000c*/ 	.byte	0x04, 0x11
        /*000e*/ 	.short	(.L_3 - .L_2)
	.align		4
.L_2:
        /*0010*/ 	.word	index@(_Z11prob_idx_3dP5Index)
        /*0014*/ 	.word	0x00000000


	//----- nvinfo : EIATTR_MIN_STACK_SIZE
	.align		4
.L_3:
        /*0018*/ 	.byte	0x04, 0x12
        /*001a*/ 	.short	(.L_5 - .L_4)
	.align		4
.L_4:
        /*001c*/ 	.word	index@(_Z11prob_idx_3dP5Index)
        /*0020*/ 	.word	0x00000000
.L_5:


//--------------------- .nv.compat                --------------------------
	.section	.nv.compat,"",@"SHT_CUDA_COMPAT_INFO"
	.align	4
        /*0000*/ 	.byte	0x02, 0x09, 0x00, 0x00, 0x02, 0x02, 0x01, 0x00, 0x02, 0x05, 0x05, 0x00, 0x03, 0x07, 0x01, 0x01
        /*0010*/ 	.byte	0x02, 0x03, 0x00, 0x00, 0x02, 0x06, 0x01, 0x00, 0x04, 0x0b, 0x08, 0x00, 0x09, 0x00, 0x00, 0x00
        /*0020*/ 	.byte	0x00, 0x00, 0x00, 0x00


//--------------------- .nv.info._Z11prob_idx_3dP5Index --------------------------
	.section	.nv.info._Z11prob_idx_3dP5Index,"",@"SHT_CUDA_INFO"
	.sectionflags	@""
	.align	4


	//----- nvinfo : EIATTR_CUDA_API_VERSION
	.align		4
        /*0000*/ 	.byte	0x04, 0x37
        /*0002*/ 	.short	(.L_7 - .L_6)
.L_6:
        /*0004*/ 	.word	0x00000082


	//----- nvinfo : EIATTR_KPARAM_INFO
	.align		4
.L_7:
        /*0008*/ 	.byte	0x04, 0x17
        /*000a*/ 	.short	(.L_9 - .L_8)
.L_8:
        /*000c*/ 	.word	0x00000000
        /*0010*/ 	.short	0x0000
        /*0012*/ 	.short	0x0000
        /*0014*/ 	.byte	0x00, 0xf5, 0x21, 0x00


	//----- nvinfo : EIATTR_SPARSE_MMA_MASK
	.align		4
.L_9:
        /*0018*/ 	.byte	0x03, 0x50
        /*001a*/ 	.short	0x0000


	//----- nvinfo : EIATTR_MAXREG_COUNT
	.align		4
        /*001c*/ 	.byte	0x03, 0x1b
        /*001e*/ 	.short	0x00ff


	//----- nvinfo : EIATTR_MERCURY_ISA_VERSION
	.align		4
        /*0020*/ 	.byte	0x03, 0x5f
        /*0022*/ 	.short	0x0101


	//----- nvinfo : EIATTR_VRC_CTA_INIT_COUNT
	.align		4
        /*0024*/ 	.byte	0x02, 0x4a
	.zero		1
	.zero		1


	//----- nvinfo : EIATTR_EXIT_INSTR_OFFSETS
	.align		4
        /*0028*/ 	.byte	0x04, 0x1c
        /*002a*/ 	.short	(.L_11 - .L_10)


	//   ....[0]....
.L_10:
        /*002c*/ 	.word	0x000001a0


	//----- nvinfo : EIATTR_CBANK_PARAM_SIZE
	.align		4
.L_11:
        /*0030*/ 	.byte	0x03, 0x19
        /*0032*/ 	.short	0x0008


	//----- nvinfo : EIATTR_PARAM_CBANK
	.align		4
        /*0034*/ 	.byte	0x04, 0x0a
        /*0036*/ 	.short	(.L_13 - .L_12)
	.align		4
.L_12:
        /*0038*/ 	.word	index@(.nv.constant0._Z11prob_idx_3dP5Index)
        /*003c*/ 	.short	0x0380
        /*003e*/ 	.short	0x0008


	//----- nvinfo : EIATTR_SW_WAR
	.align		4
.L_13:
        /*0040*/ 	.byte	0x04, 0x36
        /*0042*/ 	.short	(.L_15 - .L_14)
.L_14:
        /*0044*/ 	.word	0x00000008
.L_15:


//--------------------- .nv.callgraph             --------------------------
	.section	.nv.callgraph,"",@"SHT_CUDA_CALLGRAPH"
	.align	4
	.sectionentsize	8
	.align		4
        /*0000*/ 	.word	0x00000000
	.align		4
        /*0004*/ 	.word	0xffffffff
	.align		4
        /*0008*/ 	.word	0x00000000
	.align		4
        /*000c*/ 	.word	0xfffffffe
	.align		4
        /*0010*/ 	.word	0x00000000
	.align		4
        /*0014*/ 	.word	0xfffffffd
	.align		4
        /*0018*/ 	.word	0x00000000
	.align		4
        /*001c*/ 	.word	0xfffffffc


//--------------------- .text._Z11prob_idx_3dP5Index --------------------------
	.section	.text._Z11prob_idx_3dP5Index,"ax",@progbits
	.align	128
        .global         _Z11prob_idx_3dP5Index
        .type           _Z11prob_idx_3dP5Index,@function
        .size           _Z11prob_idx_3dP5Index,(.L_x_1 - _Z11prob_idx_3dP5Index)
        .other          _Z11prob_idx_3dP5Index,@"STO_CUDA_ENTRY STV_DEFAULT"
_Z11prob_idx_3dP5Index:
.text._Z11prob_idx_3dP5Index:
[----:B------:R-:W-:Y:S01]  /*0000*/  LDC R1, c[0x0][0x37c] ;  /* 0x0000df00ff017b82 */ /* 0x000fe20000000800 */
[----:B------:R-:W0:Y:S01]  /*0010*/  S2R R7, SR_CTAID.Z ;  /* 0x0000000000077919 */ /* 0x000e220000002700 */
[----:B------:R-:W0:Y:S06]  /*0020*/  LDCU UR4, c[0x0][0x374] ;  /* 0x00006e80ff0477ac */ /* 0x000e2c0008000800 */
[----:B------:R-:W1:Y:S01]  /*0030*/  LDC.64 R2, c[0x0][0x380] ;  /* 0x0000e000ff027b82 */ /* 0x000e620000000a00 */
[----:B------:R-:W0:Y:S01]  /*0040*/  S2R R4, SR_CTAID.Y ;  /* 0x0000000000047919 */ /* 0x000e220000002600 */
[----:B------:R-:W2:Y:S01]  /*0050*/  LDCU UR5, c[0x0][0x370] ;  /* 0x00006e00ff0577ac */ /* 0x000ea20008000800 */
[----:B------:R-:W2:Y:S01]  /*0060*/  S2R R9, SR_CTAID.X ;  /* 0x0000000000097919 */ /* 0x000ea20000002500 */
[----:B------:R-:W3:Y:S01]  /*0070*/  LDCU UR6, c[0x0][0x364] ;  /* 0x00006c80ff0677ac */ /* 0x000ee20008000800 */
[----:B------:R-:W4:Y:S01]  /*0080*/  S2R R11, SR_TID.Z ;  /* 0x00000000000b7919 */ /* 0x000f220000002300 */
[----:B------:R-:W5:Y:S01]  /*0090*/  LDCU UR7, c[0x0][0x360] ;  /* 0x00006c00ff0777ac */ /* 0x000f620008000800 */
[----:B------:R-:W3:Y:S01]  /*00a0*/  S2R R13, SR_TID.Y ;  /* 0x00000000000d7919 */ /* 0x000ee20000002200 */
[----:B------:R-:W4:Y:S01]  /*00b0*/  LDCU UR8, c[0x0][0x368] ;  /* 0x00006d00ff0877ac */ /* 0x000f220008000800 */
[----:B------:R-:W5:Y:S01]  /*00c0*/  S2R R15, SR_TID.X ;  /* 0x00000000000f7919 */ /* 0x000f620000002100 */
[----:B0-----:R-:W-:-:S04]  /*00d0*/  IMAD R0, R7, UR4, R4 ;  /* 0x0000000407007c24 */ /* 0x001fc8000f8e0204 */
[----:B--2---:R-:W-:Y:S01]  /*00e0*/  IMAD R0, R0, UR5, R9 ;  /* 0x0000000500007c24 */ /* 0x004fe2000f8e0209 */
[----:B------:R-:W0:Y:S03]  /*00f0*/  LDCU.64 UR4, c[0x0][0x358] ;  /* 0x00006b00ff0477ac */ /* 0x000e260008000a00 */
[----:B----4-:R-:W-:-:S04]  /*0100*/  IMAD R0, R0, UR8, R11 ;  /* 0x0000000800007c24 */ /* 0x010fc8000f8e020b */
[----:B---3--:R-:W-:-:S04]  /*0110*/  IMAD R0, R0, UR6, R13 ;  /* 0x0000000600007c24 */ /* 0x008fc8000f8e020d */
[----:B-----5:R-:W-:-:S04]  /*0120*/  IMAD R5, R0, UR7, R15 ;  /* 0x0000000700057c24 */ /* 0x020fc8000f8e020f */
[----:B-1----:R-:W-:-:S05]  /*0130*/  IMAD.WIDE R2, R5, 0x18, R2 ;  /* 0x0000001805027825 */ /* 0x002fca00078e0202 */
[----:B0-----:R-:W-:Y:S04]  /*0140*/  STG.E desc[UR4][R2.64], R9 ;  /* 0x0000000902007986 */ /* 0x001fe8000c101904 */
[----:B------:R-:W-:Y:S04]  /*0150*/  STG.E desc[UR4][R2.64+0x4], R4 ;  /* 0x0000040402007986 */ /* 0x000fe8000c101904 */
[----:B------:R-:W-:Y:S04]  /*0160*/  STG.E desc[UR4][R2.64+0x8], R7 ;  /* 0x0000080702007986 */ /* 0x000fe8000c101904 */
[----:B------:R-:W-:Y:S04]  /*0170*/  STG.E desc[UR4][R2.64+0xc], R15 ;  /* 0x00000c0f02007986 */ /* 0x000fe8000c101904 */
[----:B------:R-:W-:Y:S04]  /*0180*/  STG.E desc[UR4][R2.64+0x10], R13 ;  /* 0x0000100d02007986 */ /* 0x000fe8000c101904 */
[----:B------:R-:W-:Y:S01]  /*0190*/  STG.E desc[UR4][R2.64+0x14], R11 ;  /* 0x0000140b02007986 */ /* 0x000fe2000c101904 */
[----:B------:R-:W-:Y:S05]  /*01a0*/  EXIT ;  /* 0x000000000000794d */ /* 0x000fea0003800000 */
.L_x_0:
[----:B------:R-:W-:-:S00]  /*01b0*/  BRA `(.L_x_0) ;  /* 0xfffffffc00fc7947 */ /* 0x000fc0000383ffff */
[----:B------:R-:W-:-:S00]  /*01c0*/  NOP ;  /* 0x0000000000007918 */ /* 0x000fc00000000000 */
        /* <DEDUP_REMOVED lines=11> */
.L_x_1:


//--------------------- .nv.shared.reserved.0     --------------------------
	.section	.nv.shared.reserved.0,"aw",@nobits
	.weak		__nv_reservedSMEM_offset_0_alias
	.size		__nv_reservedSMEM_offset_0_alias, 0, 64
	.other		__nv_reservedSMEM_offset_0_alias,@"STO_CUDA_RESERVED_SHARED STV_DEFAULT"
__nv_reservedSMEM_offset_0_alias:
	.zero		0
	.zero		64


//--------------------- .nv.constant0._Z11prob_idx_3dP5Index --------------------------
	.section	.nv.constant0._Z11prob_idx_3dP5Index,"a",@progbits
	.sectionflags	@""
	.align	4
.nv.constant0._Z11prob_idx_3dP5Index:
	.zero		904


//--------------------- SYMBOLS --------------------------

	.type		.nv.reservedSmem.offset0,@object
	.size		.nv.reservedSmem.offset0,0x4
